	.headerflags	@"EF_CUDA_TEXMODE_UNIFIED EF_CUDA_64BIT_ADDRESS EF_CUDA_ACCELERATORS EF_CUDA_SM90 EF_CUDA_VIRTUAL_SM(EF_CUDA_SM90)"
	.elftype	@"ET_EXEC"


//--------------------- .nv.info                  --------------------------
	.section	.nv.info,"",@"SHT_CUDA_INFO"
	.align	4


	//----- nvinfo : EIATTR_REGCOUNT
	.align		4
        /*0000*/ 	.byte	0x04, 0x2f
        /*0002*/ 	.short	(.L_3 - .L_2)
	.align		4
.L_2:
        /*0004*/ 	.word	index@(triton_poi_fused__native_batch_norm_legit_no_training_convolution_relu_3)
        /*0008*/ 	.word	0x00000016


	//----- nvinfo : EIATTR_MIN_STACK_SIZE
	.align		4
.L_3:
        /*000c*/ 	.byte	0x04, 0x12
        /*000e*/ 	.short	(.L_5 - .L_4)
	.align		4
.L_4:
        /*0010*/ 	.word	index@(triton_poi_fused__native_batch_norm_legit_no_training_convolution_relu_3)
        /*0014*/ 	.word	0x00000000


	//----- nvinfo : EIATTR_FRAME_SIZE
	.align		4
.L_5:
        /*0018*/ 	.byte	0x04, 0x11
        /*001a*/ 	.short	(.L_7 - .L_6)
	.align		4
.L_6:
        /*001c*/ 	.word	index@(triton_poi_fused__native_batch_norm_legit_no_training_convolution_relu_3)
        /*0020*/ 	.word	0x00000000


	//----- nvinfo : EIATTR_MIN_STACK_SIZE
	.align		4
.L_7:
        /*0024*/ 	.byte	0x04, 0x12
        /*0026*/ 	.short	(.L_9 - .L_8)
	.align		4
.L_8:
        /*0028*/ 	.word	index@(triton_poi_fused__native_batch_norm_legit_no_training_convolution_relu_3)
        /*002c*/ 	.word	0x00000000
.L_9:


//--------------------- .nv.info.triton_poi_fused__native_batch_norm_legit_no_training_convolution_relu_3 --------------------------
	.section	.nv.info.triton_poi_fused__native_batch_norm_legit_no_training_convolution_relu_3,"",@"SHT_CUDA_INFO"
	.sectionflags	@""
	.align	4


	//----- nvinfo : EIATTR_CUDA_API_VERSION
	.align		4
        /*0000*/ 	.byte	0x04, 0x37
        /*0002*/ 	.short	(.L_11 - .L_10)
.L_10:
        /*0004*/ 	.word	0x0000007c


	//----- nvinfo : EIATTR_KPARAM_INFO
	.align		4
.L_11:
        /*0008*/ 	.byte	0x04, 0x17
        /*000a*/ 	.short	(.L_13 - .L_12)
.L_12:
        /*000c*/ 	.word	0x00000000
        /*0010*/ 	.short	0x0007
        /*0012*/ 	.short	0x0038
        /*0014*/ 	.byte	0x00, 0xf0, 0x11, 0x00


	//----- nvinfo : EIATTR_KPARAM_INFO
	.align		4
.L_13:
        /*0018*/ 	.byte	0x04, 0x17
        /*001a*/ 	.short	(.L_15 - .L_14)
.L_14:
        /*001c*/ 	.word	0x00000000
        /*0020*/ 	.short	0x0006
        /*0022*/ 	.short	0x0030
        /*0024*/ 	.byte	0x00, 0xf4, 0x21, 0x00


	//----- nvinfo : EIATTR_KPARAM_INFO
	.align		4
.L_15:
        /*0028*/ 	.byte	0x04, 0x17
        /*002a*/ 	.short	(.L_17 - .L_16)
.L_16:
        /*002c*/ 	.word	0x00000000
        /*0030*/ 	.short	0x0005
        /*0032*/ 	.short	0x0028
        /*0034*/ 	.byte	0x00, 0xf4, 0x21, 0x00


	//----- nvinfo : EIATTR_KPARAM_INFO
	.align		4
.L_17:
        /*0038*/ 	.byte	0x04, 0x17
        /*003a*/ 	.short	(.L_19 - .L_18)
.L_18:
        /*003c*/ 	.word	0x00000000
        /*0040*/ 	.short	0x0004
        /*0042*/ 	.short	0x0020
        /*0044*/ 	.byte	0x00, 0xf4, 0x21, 0x00


	//----- nvinfo : EIATTR_KPARAM_INFO
	.align		4
.L_19:
        /*0048*/ 	.byte	0x04, 0x17
        /*004a*/ 	.short	(.L_21 - .L_20)
.L_20:
        /*004c*/ 	.word	0x00000000
        /*0050*/ 	.short	0x0003
        /*0052*/ 	.short	0x0018
        /*0054*/ 	.byte	0x00, 0xf4, 0x21, 0x00


	//----- nvinfo : EIATTR_KPARAM_INFO
	.align		4
.L_21:
        /*0058*/ 	.byte	0x04, 0x17
        /*005a*/ 	.short	(.L_23 - .L_22)
.L_22:
        /*005c*/ 	.word	0x00000000
        /*0060*/ 	.short	0x0002
        /*0062*/ 	.short	0x0010
        /*0064*/ 	.byte	0x00, 0xf4, 0x21, 0x00


	//----- nvinfo : EIATTR_KPARAM_INFO
	.align		4
.L_23:
        /*0068*/ 	.byte	0x04, 0x17
        /*006a*/ 	.short	(.L_25 - .L_24)
.L_24:
        /*006c*/ 	.word	0x00000000
        /*0070*/ 	.short	0x0001
        /*0072*/ 	.short	0x0008
        /*0074*/ 	.byte	0x00, 0xf4, 0x21, 0x00


	//----- nvinfo : EIATTR_KPARAM_INFO
	.align		4
.L_25:
        /*0078*/ 	.byte	0x04, 0x17
        /*007a*/ 	.short	(.L_27 - .L_26)
.L_26:
        /*007c*/ 	.word	0x00000000
        /*0080*/ 	.short	0x0000
        /*0082*/ 	.short	0x0000
        /*0084*/ 	.byte	0x00, 0xf4, 0x21, 0x00


	//----- nvinfo : EIATTR_SPARSE_MMA_MASK
	.align		4
.L_27:
        /*0088*/ 	.byte	0x03, 0x50
        /*008a*/ 	.short	0x0000


	//----- nvinfo : EIATTR_MAXREG_COUNT
	.align		4
        /*008c*/ 	.byte	0x03, 0x1b
        /*008e*/ 	.short	0x00ff


	//----- nvinfo : EIATTR_EXIT_INSTR_OFFSETS
	.align		4
        /*0090*/ 	.byte	0x04, 0x1c
        /*0092*/ 	.short	(.L_29 - .L_28)


	//   ....[0]....
.L_28:
        /*0094*/ 	.word	0x000003b0


	//----- nvinfo : EIATTR_REQNTID
	.align		4
.L_29:
        /*0098*/ 	.byte	0x04, 0x10
        /*009a*/ 	.short	(.L_31 - .L_30)
.L_30:
        /*009c*/ 	.word	0x00000100
        /*00a0*/ 	.word	0x00000001
        /*00a4*/ 	.word	0x00000001


	//----- nvinfo : EIATTR_CBANK_PARAM_SIZE
	.align		4
.L_31:
        /*00a8*/ 	.byte	0x03, 0x19
        /*00aa*/ 	.short	0x003c


	//----- nvinfo : EIATTR_PARAM_CBANK
	.align		4
        /*00ac*/ 	.byte	0x04, 0x0a
        /*00ae*/ 	.short	(.L_33 - .L_32)
	.align		4
.L_32:
        /*00b0*/ 	.word	index@(.nv.constant0.triton_poi_fused__native_batch_norm_legit_no_training_convolution_relu_3)
        /*00b4*/ 	.short	0x0210
        /*00b6*/ 	.short	0x003c


	//----- nvinfo : EIATTR_SW_WAR
	.align		4
.L_33:
        /*00b8*/ 	.byte	0x04, 0x36
        /*00ba*/ 	.short	(.L_35 - .L_34)
.L_34:
        /*00bc*/ 	.word	0x00000008
.L_35:


//--------------------- .nv.callgraph             --------------------------
	.section	.nv.callgraph,"",@"SHT_CUDA_CALLGRAPH"
	.align	4
	.sectionentsize	8
	.align		4
        /*0000*/ 	.word	0x00000000
	.align		4
        /*0004*/ 	.word	0xffffffff
	.align		4
        /*0008*/ 	.word	0x00000000
	.align		4
        /*000c*/ 	.word	0xfffffffe
	.align		4
        /*0010*/ 	.word	0x00000000
	.align		4
        /*0014*/ 	.word	0xfffffffd
	.align		4
        /*0018*/ 	.word	0x00000000
	.align		4
        /*001c*/ 	.word	0xfffffffc


//--------------------- .nv.constant4             --------------------------
	.section	.nv.constant4,"a",@progbits
	.align	8
	.align		8
.nv.constant4:
        /*0000*/ 	.dword	_$_str
	.align		8
        /*0008*/ 	.dword	_$_str_$_2


//--------------------- .text.triton_poi_fused__native_batch_norm_legit_no_training_convolution_relu_3 --------------------------
	.section	.text.triton_poi_fused__native_batch_norm_legit_no_training_convolution_relu_3,"ax",@progbits
	.align	128
        .global         triton_poi_fused__native_batch_norm_legit_no_training_convolution_relu_3
        .type           triton_poi_fused__native_batch_norm_legit_no_training_convolution_relu_3,@function
        .size           triton_poi_fused__native_batch_norm_legit_no_training_convolution_relu_3,(.L_x_1 - triton_poi_fused__native_batch_norm_legit_no_training_convolution_relu_3)
        .other          triton_poi_fused__native_batch_norm_legit_no_training_convolution_relu_3,@"STO_CUDA_ENTRY STV_DEFAULT"
triton_poi_fused__native_batch_norm_legit_no_training_convolution_relu_3:
.text.triton_poi_fused__native_batch_norm_legit_no_training_convolution_relu_3:
[----:B------:R-:W-:Y:S01]  /*0000*/  LDC R1, c[0x0][0x28] ;  /* 0x00000a00ff017b82 */ /* 0x000fe20000000800 */
[----:B------:R-:W1:Y:S07]  /*0010*/  S2R R0, SR_TID.X ;  /* 0x0000000000007919 */ /* 0x000e6e0000002100 */
[----:B------:R-:W2:Y:S01]  /*0020*/  LDC.64 R14, c[0x0][0x228] ;  /* 0x00008a00ff0e7b82 */ /* 0x000ea20000000a00 */
[----:B------:R-:W-:Y:S01]  /*0030*/  ULDC.64 UR4, c[0x0][0x208] ;  /* 0x0000820000047ab9 */ /* 0x000fe20000000a00 */
[----:B------:R-:W3:Y:S06]  /*0040*/  S2R R5, SR_CTAID.X ;  /* 0x0000000000057919 */ /* 0x000eec0000002500 */
[----:B------:R-:W4:Y:S08]  /*0050*/  LDC.64 R10, c[0x0][0x218] ;  /* 0x00008600ff0a7b82 */ /* 0x000f300000000a00 */
[----:B------:R-:W5:Y:S08]  /*0060*/  LDC.64 R12, c[0x0][0x220] ;  /* 0x00008800ff0c7b82 */ /* 0x000f700000000a00 */
[----:B------:R-:W5:Y:S01]  /*0070*/  LDC.64 R16, c[0x0][0x230] ;  /* 0x00008c00ff107b82 */ /* 0x000f620000000a00 */
[----:B-1----:R-:W-:-:S02]  /*0080*/  SHF.L.U32 R0, R0, 0x1, RZ ;  /* 0x0000000100007819 */ /* 0x002fc400000006ff */
[----:B---3--:R-:W-:Y:S02]  /*0090*/  SHF.R.S32.HI R3, RZ, 0x16, R5 ;  /* 0x00000016ff037819 */ /* 0x008fe40000011405 */
[----:B------:R-:W-:Y:S02]  /*00a0*/  LOP3.LUT R0, R0, 0x1fe, RZ, 0xc0, !PT ;  /* 0x000001fe00007812 */ /* 0x000fe400078ec0ff */
[----:B------:R-:W-:Y:S02]  /*00b0*/  SGXT R3, R3, 0x1 ;  /* 0x000000010303781a */ /* 0x000fe40000000200 */
[----:B------:R-:W-:Y:S02]  /*00c0*/  LEA R0, R5, R0, 0x9 ;  /* 0x0000000005007211 */ /* 0x000fe400078e48ff */
[----:B------:R-:W1:Y:S02]  /*00d0*/  LDC.64 R4, c[0x0][0x238] ;  /* 0x00008e00ff047b82 */ /* 0x000e640000000a00 */
[----:B------:R-:W-:-:S04]  /*00e0*/  LEA.HI R3, R3, R0, RZ, 0x8 ;  /* 0x0000000003037211 */ /* 0x000fc800078f40ff */
[----:B------:R-:W-:-:S04]  /*00f0*/  SHF.R.S32.HI R3, RZ, 0x8, R3 ;  /* 0x00000008ff037819 */ /* 0x000fc80000011403 */
[----:B------:R-:W-:-:S04]  /*0100*/  LEA.HI R2, R3, R3, RZ, 0x8 ;  /* 0x0000000303027211 */ /* 0x000fc800078f40ff */
[----:B------:R-:W-:-:S04]  /*0110*/  LOP3.LUT R2, R2, 0xffffff00, RZ, 0xc0, !PT ;  /* 0xffffff0002027812 */ /* 0x000fc800078ec0ff */
[----:B------:R-:W-:Y:S02]  /*0120*/  IADD3 R19, R3, -R2, RZ ;  /* 0x8000000203137210 */ /* 0x000fe40007ffe0ff */
[----:B------:R-:W3:Y:S03]  /*0130*/  LDC.64 R2, c[0x0][0x210] ;  /* 0x00008400ff027b82 */ /* 0x000ee60000000a00 */
[----:B--2---:R-:W-:-:S05]  /*0140*/  IMAD.WIDE R14, R19, 0x4, R14 ;  /* 0x00000004130e7825 */ /* 0x004fca00078e020e */
[----:B------:R2:W2:Y:S01]  /*0150*/  LDG.E.EL R18, desc[UR4][R14.64] ;  /* 0x000000040e127981 */ /* 0x0004a2000c2e1900 */
[----:B----4-:R-:W-:-:S04]  /*0160*/  IMAD.WIDE R10, R19, 0x4, R10 ;  /* 0x00000004130a7825 */ /* 0x010fc800078e020a */
[----:B-----5:R-:W-:Y:S01]  /*0170*/  IMAD.WIDE R12, R19, 0x4, R12 ;  /* 0x00000004130c7825 */ /* 0x020fe200078e020c */
[----:B------:R4:W5:Y:S04]  /*0180*/  LDG.E.EL R8, desc[UR4][R10.64] ;  /* 0x000000040a087981 */ /* 0x000968000c2e1900 */
[----:B------:R-:W5:Y:S01]  /*0190*/  LDG.E.EL R9, desc[UR4][R12.64] ;  /* 0x000000040c097981 */ /* 0x000f62000c2e1900 */
[----:B---3--:R-:W-:-:S05]  /*01a0*/  IMAD.WIDE R2, R0, 0x4, R2 ;  /* 0x0000000400027825 */ /* 0x008fca00078e0202 */
[----:B------:R-:W5:Y:S01]  /*01b0*/  LDG.E.64 R6, desc[UR4][R2.64] ;  /* 0x0000000402067981 */ /* 0x000f62000c1e1b00 */
[----:B0-2---:R-:W-:-:S04]  /*01c0*/  IMAD.WIDE R14, R19, 0x4, R16 ;  /* 0x00000004130e7825 */ /* 0x005fc800078e0210 */
[----:B-1----:R-:W-:Y:S02]  /*01d0*/  IMAD.WIDE R16, R19, 0x4, R4 ;  /* 0x0000000413107825 */ /* 0x002fe400078e0204 */
[----:B------:R-:W2:Y:S01]  /*01e0*/  LDG.E.EL R14, desc[UR4][R14.64] ;  /* 0x000000040e0e7981 */ /* 0x000ea2000c2e1900 */
[----:B----4-:R-:W-:Y:S01]  /*01f0*/  HFMA2.MMA R10, -RZ, RZ, 1.625, 0 ;  /* 0x3e800000ff0a7435 */ /* 0x010fe200000001ff */
[----:B------:R-:W0:Y:S02]  /*0200*/  LDC.64 R4, c[0x0][0x240] ;  /* 0x00009000ff047b82 */ /* 0x000e240000000a00 */
[----:B------:R-:W2:Y:S01]  /*0210*/  LDG.E.EL R17, desc[UR4][R16.64] ;  /* 0x0000000410117981 */ /* 0x000ea2000c2e1900 */
[----:B0-----:R-:W-:-:S04]  /*0220*/  IMAD.WIDE R4, R0, 0x4, R4 ;  /* 0x0000000400047825 */ /* 0x001fc800078e0204 */
[----:B------:R-:W-:-:S04]  /*0230*/  FADD R18, R18, 9.9999997473787516356e-06 ;  /* 0x3727c5ac12127421 */ /* 0x000fc80000000000 */
[----:B------:R-:W0:Y:S02]  /*0240*/  MUFU.SQRT R19, R18 ;  /* 0x0000001200137308 */ /* 0x000e240000002000 */
[C---:B0-----:R-:W-:Y:S02]  /*0250*/  FSETP.GT.AND P0, PT, R19.reuse, 8.50705917302346158658e+37, PT ;  /* 0x7e8000001300780b */ /* 0x041fe40003f04000 */
[----:B------:R-:W-:-:S11]  /*0260*/  FSETP.GEU.AND P1, PT, R19, 1.175494350822287508e-38, PT ;  /* 0x008000001300780b */ /* 0x000fd60003f2e000 */
[----:B------:R-:W-:-:S04]  /*0270*/  @P0 FMUL R19, R19, 0.25 ;  /* 0x3e80000013130820 */ /* 0x000fc80000400000 */
[----:B------:R-:W-:-:S06]  /*0280*/  @!P1 FMUL R19, R19, 16777216 ;  /* 0x4b80000013139820 */ /* 0x000fcc0000400000 */
[----:B------:R-:W0:Y:S01]  /*0290*/  MUFU.RCP R19, R19 ;  /* 0x0000001300137308 */ /* 0x000e220000001000 */
[----:B------:R-:W-:Y:S01]  /*02a0*/  FSEL R10, R10, 1, P0 ;  /* 0x3f8000000a0a7808 */ /* 0x000fe20000000000 */
[--C-:B-----5:R-:W-:Y:S01]  /*02b0*/  FADD R6, R6, R8.reuse ;  /* 0x0000000806067221 */ /* 0x120fe20000000000 */
[----:B------:R-:W-:-:S03]  /*02c0*/  FADD R7, R7, R8 ;  /* 0x0000000807077221 */ /* 0x000fc60000000000 */
[----:B------:R-:W-:Y:S01]  /*02d0*/  @!P1 FMUL R10, R10, 16777216 ;  /* 0x4b8000000a0a9820 */ /* 0x000fe20000400000 */
[C---:B------:R-:W-:Y:S01]  /*02e0*/  FADD R8, -R9.reuse, R6 ;  /* 0x0000000609087221 */ /* 0x040fe20000000100 */
[----:B------:R-:W-:Y:S02]  /*02f0*/  FADD R9, -R9, R7 ;  /* 0x0000000709097221 */ /* 0x000fe40000000100 */
[----:B0-----:R-:W-:-:S04]  /*0300*/  FMUL R10, R19, R10 ;  /* 0x0000000a130a7220 */ /* 0x001fc80000400000 */
[-C--:B------:R-:W-:Y:S01]  /*0310*/  FMUL R8, R8, R10.reuse ;  /* 0x0000000a08087220 */ /* 0x080fe20000400000 */
[----:B------:R-:W-:-:S03]  /*0320*/  FMUL R10, R9, R10 ;  /* 0x0000000a090a7220 */ /* 0x000fc60000400000 */
[C-C-:B--2---:R-:W-:Y:S01]  /*0330*/  FFMA R8, R14.reuse, R8, R17.reuse ;  /* 0x000000080e087223 */ /* 0x144fe20000000011 */
[----:B------:R-:W-:-:S04]  /*0340*/  FFMA R10, R14, R10, R17 ;  /* 0x0000000a0e0a7223 */ /* 0x000fc80000000011 */
[----:B------:R-:W-:Y:S02]  /*0350*/  FSETP.GEU.AND P0, PT, R8, RZ, PT ;  /* 0x000000ff0800720b */ /* 0x000fe40003f0e000 */
[----:B------:R-:W-:Y:S02]  /*0360*/  FSETP.GEU.AND P1, PT, R10, RZ, PT ;  /* 0x000000ff0a00720b */ /* 0x000fe40003f2e000 */
[----:B------:R-:W-:Y:S02]  /*0370*/  FSEL R8, R8, RZ, P0 ;  /* 0x000000ff08087208 */ /* 0x000fe40000000000 */
[----:B------:R-:W-:Y:S01]  /*0380*/  FSEL R9, R10, RZ, P1 ;  /* 0x000000ff0a097208 */ /* 0x000fe20000800000 */
[----:B------:R-:W-:Y:S04]  /*0390*/  STG.E.64 desc[UR4][R2.64], R6 ;  /* 0x0000000602007986 */ /* 0x000fe8000c101b04 */
[----:B------:R-:W-:Y:S01]  /*03a0*/  STG.E.64 desc[UR4][R4.64], R8 ;  /* 0x0000000804007986 */ /* 0x000fe2000c101b04 */
[----:B------:R-:W-:Y:S05]  /*03b0*/  EXIT ;  /* 0x000000000000794d */ /* 0x000fea0003800000 */
.L_x_0:
[----:B------:R-:W-:-:S00]  /*03c0*/  BRA `(.L_x_0) ;  /* 0xfffffffc00fc7947 */ /* 0x000fc0000383ffff */
[----:B------:R-:W-:-:S00]  /*03d0*/  NOP ;  /* 0x0000000000007918 */ /* 0x000fc00000000000 */
        /* <DEDUP_REMOVED lines=10> */
.L_x_1:


//--------------------- .nv.global.init           --------------------------
	.section	.nv.global.init,"aw",@progbits
.nv.global.init:
	.type		_$_str,@object
	.size		_$_str,(_$_str_$_2 - _$_str)
_$_str:
        /*0000*/ 	.byte	0x5f, 0x5f, 0x43, 0x55, 0x44, 0x41, 0x5f, 0x46, 0x54, 0x5a, 0x00
	.type		_$_str_$_2,@object
	.size		_$_str_$_2,(.L_1 - _$_str_$_2)
_$_str_$_2:
        /*000b*/ 	.byte	0x5f, 0x5f, 0x43, 0x55, 0x44, 0x41, 0x5f, 0x50, 0x52, 0x45, 0x43, 0x5f, 0x53, 0x51, 0x52, 0x54
        /*001b*/ 	.byte	0x00
.L_1:


//--------------------- .nv.constant0.triton_poi_fused__native_batch_norm_legit_no_training_convolution_relu_3 --------------------------
	.section	.nv.constant0.triton_poi_fused__native_batch_norm_legit_no_training_convolution_relu_3,"a",@progbits
	.sectionflags	@""
	.align	4
.nv.constant0.triton_poi_fused__native_batch_norm_legit_no_training_convolution_relu_3:
	.zero		588
